	.headerflags	@"EF_CUDA_TEXMODE_UNIFIED EF_CUDA_64BIT_ADDRESS EF_CUDA_SM86 EF_CUDA_VIRTUAL_SM(EF_CUDA_SM86)"
	.elftype	@"ET_EXEC"


//--------------------- .nv.info                  --------------------------
	.section	.nv.info,"",@"SHT_CUDA_INFO"
	.align	4


	//----- nvinfo : EIATTR_REGCOUNT
	.align		4
        /*0000*/ 	.byte	0x04, 0x2f
        /*0002*/ 	.short	(.L_1 - .L_0)
	.align		4
.L_0:
        /*0004*/ 	.word	index@(triton_)
        /*0008*/ 	.word	0x00000015


	//----- nvinfo : EIATTR_MIN_STACK_SIZE
	.align		4
.L_1:
        /*000c*/ 	.byte	0x04, 0x12
        /*000e*/ 	.short	(.L_3 - .L_2)
	.align		4
.L_2:
        /*0010*/ 	.word	index@(triton_)
        /*0014*/ 	.word	0x00000000


	//----- nvinfo : EIATTR_FRAME_SIZE
	.align		4
.L_3:
        /*0018*/ 	.byte	0x04, 0x11
        /*001a*/ 	.short	(.L_5 - .L_4)
	.align		4
.L_4:
        /*001c*/ 	.word	index@(triton_)
        /*0020*/ 	.word	0x00000000


	//----- nvinfo : EIATTR_MIN_STACK_SIZE
	.align		4
.L_5:
        /*0024*/ 	.byte	0x04, 0x12
        /*0026*/ 	.short	(.L_7 - .L_6)
	.align		4
.L_6:
        /*0028*/ 	.word	index@(triton_)
        /*002c*/ 	.word	0x00000000
.L_7:


//--------------------- .nv.info.triton_          --------------------------
	.section	.nv.info.triton_,"",@"SHT_CUDA_INFO"
	.sectionflags	@""
	.align	4


	//----- nvinfo : EIATTR_CUDA_API_VERSION
	.align		4
        /*0000*/ 	.byte	0x04, 0x37
        /*0002*/ 	.short	(.L_9 - .L_8)
.L_8:
        /*0004*/ 	.word	0x0000007c


	//----- nvinfo : EIATTR_SW2861232_WAR
	.align		4
.L_9:
        /*0008*/ 	.byte	0x01, 0x35
	.zero		2


	//----- nvinfo : EIATTR_PARAM_CBANK
	.align		4
        /*000c*/ 	.byte	0x04, 0x0a
        /*000e*/ 	.short	(.L_11 - .L_10)
	.align		4
.L_10:
        /*0010*/ 	.word	index@(.nv.constant0.triton_)
        /*0014*/ 	.short	0x0160
        /*0016*/ 	.short	0x0058


	//----- nvinfo : EIATTR_CBANK_PARAM_SIZE
	.align		4
.L_11:
        /*0018*/ 	.byte	0x03, 0x19
        /*001a*/ 	.short	0x0058


	//----- nvinfo : EIATTR_KPARAM_INFO
	.align		4
        /*001c*/ 	.byte	0x04, 0x17
        /*001e*/ 	.short	(.L_13 - .L_12)
.L_12:
        /*0020*/ 	.word	0x00000000
        /*0024*/ 	.short	0x000a
        /*0026*/ 	.short	0x0050
        /*0028*/ 	.byte	0x00, 0xf4, 0x21, 0x00


	//----- nvinfo : EIATTR_KPARAM_INFO
	.align		4
.L_13:
        /*002c*/ 	.byte	0x04, 0x17
        /*002e*/ 	.short	(.L_15 - .L_14)
.L_14:
        /*0030*/ 	.word	0x00000000
        /*0034*/ 	.short	0x0009
        /*0036*/ 	.short	0x0048
        /*0038*/ 	.byte	0x00, 0xf0, 0x11, 0x00


	//----- nvinfo : EIATTR_KPARAM_INFO
	.align		4
.L_15:
        /*003c*/ 	.byte	0x04, 0x17
        /*003e*/ 	.short	(.L_17 - .L_16)
.L_16:
        /*0040*/ 	.word	0x00000000
        /*0044*/ 	.short	0x0008
        /*0046*/ 	.short	0x0040
        /*0048*/ 	.byte	0x00, 0xf4, 0x21, 0x00


	//----- nvinfo : EIATTR_KPARAM_INFO
	.align		4
.L_17:
        /*004c*/ 	.byte	0x04, 0x17
        /*004e*/ 	.short	(.L_19 - .L_18)
.L_18:
        /*0050*/ 	.word	0x00000000
        /*0054*/ 	.short	0x0007
        /*0056*/ 	.short	0x0038
        /*0058*/ 	.byte	0x00, 0xf4, 0x21, 0x00


	//----- nvinfo : EIATTR_KPARAM_INFO
	.align		4
.L_19:
        /*005c*/ 	.byte	0x04, 0x17
        /*005e*/ 	.short	(.L_21 - .L_20)
.L_20:
        /*0060*/ 	.word	0x00000000
        /*0064*/ 	.short	0x0006
        /*0066*/ 	.short	0x0030
        /*0068*/ 	.byte	0x00, 0xf4, 0x21, 0x00


	//----- nvinfo : EIATTR_KPARAM_INFO
	.align		4
.L_21:
        /*006c*/ 	.byte	0x04, 0x17
        /*006e*/ 	.short	(.L_23 - .L_22)
.L_22:
        /*0070*/ 	.word	0x00000000
        /*0074*/ 	.short	0x0005
        /*0076*/ 	.short	0x0028
        /*0078*/ 	.byte	0x00, 0xf4, 0x21, 0x00


	//----- nvinfo : EIATTR_KPARAM_INFO
	.align		4
.L_23:
        /*007c*/ 	.byte	0x04, 0x17
        /*007e*/ 	.short	(.L_25 - .L_24)
.L_24:
        /*0080*/ 	.word	0x00000000
        /*0084*/ 	.short	0x0004
        /*0086*/ 	.short	0x0020
        /*0088*/ 	.byte	0x00, 0xf4, 0x21, 0x00


	//----- nvinfo : EIATTR_KPARAM_INFO
	.align		4
.L_25:
        /*008c*/ 	.byte	0x04, 0x17
        /*008e*/ 	.short	(.L_27 - .L_26)
.L_26:
        /*0090*/ 	.word	0x00000000
        /*0094*/ 	.short	0x0003
        /*0096*/ 	.short	0x0018
        /*0098*/ 	.byte	0x00, 0xf4, 0x21, 0x00


	//----- nvinfo : EIATTR_KPARAM_INFO
	.align		4
.L_27:
        /*009c*/ 	.byte	0x04, 0x17
        /*009e*/ 	.short	(.L_29 - .L_28)
.L_28:
        /*00a0*/ 	.word	0x00000000
        /*00a4*/ 	.short	0x0002
        /*00a6*/ 	.short	0x0010
        /*00a8*/ 	.byte	0x00, 0xf4, 0x21, 0x00


	//----- nvinfo : EIATTR_KPARAM_INFO
	.align		4
.L_29:
        /*00ac*/ 	.byte	0x04, 0x17
        /*00ae*/ 	.short	(.L_31 - .L_30)
.L_30:
        /*00b0*/ 	.word	0x00000000
        /*00b4*/ 	.short	0x0001
        /*00b6*/ 	.short	0x0008
        /*00b8*/ 	.byte	0x00, 0xf4, 0x21, 0x00


	//----- nvinfo : EIATTR_KPARAM_INFO
	.align		4
.L_31:
        /*00bc*/ 	.byte	0x04, 0x17
        /*00be*/ 	.short	(.L_33 - .L_32)
.L_32:
        /*00c0*/ 	.word	0x00000000
        /*00c4*/ 	.short	0x0000
        /*00c6*/ 	.short	0x0000
        /*00c8*/ 	.byte	0x00, 0xf4, 0x21, 0x00


	//----- nvinfo : EIATTR_MAXREG_COUNT
	.align		4
.L_33:
        /*00cc*/ 	.byte	0x03, 0x1b
        /*00ce*/ 	.short	0x00ff


	//----- nvinfo : EIATTR_EXIT_INSTR_OFFSETS
	.align		4
        /*00d0*/ 	.byte	0x04, 0x1c
        /*00d2*/ 	.short	(.L_35 - .L_34)


	//   ....[0]....
.L_34:
        /*00d4*/ 	.word	0x00000390


	//----- nvinfo : EIATTR_REQNTID
	.align		4
.L_35:
        /*00d8*/ 	.byte	0x04, 0x10
        /*00da*/ 	.short	(.L_37 - .L_36)
.L_36:
        /*00dc*/ 	.word	0x00000080
        /*00e0*/ 	.word	0x00000001
        /*00e4*/ 	.word	0x00000001
.L_37:


//--------------------- .nv.callgraph             --------------------------
	.section	.nv.callgraph,"",@"SHT_CUDA_CALLGRAPH"
	.align	4
	.sectionentsize	8
	.align		4
        /*0000*/ 	.word	0x00000000
	.align		4
        /*0004*/ 	.word	0xffffffff
	.align		4
        /*0008*/ 	.word	0x00000000
	.align		4
        /*000c*/ 	.word	0xfffffffe
	.align		4
        /*0010*/ 	.word	0x00000000
	.align		4
        /*0014*/ 	.word	0xfffffffd
	.align		4
        /*0018*/ 	.word	0x00000000
	.align		4
        /*001c*/ 	.word	0xfffffffc


//--------------------- .nv.rel.action            --------------------------
	.section	.nv.rel.action,"",@"SHT_CUDA_RELOCINFO"
	.align	8
	.sectionentsize	8
        /*0000*/ 	.byte	0x73, 0x00, 0x00, 0x00, 0x00, 0x00, 0x00, 0x00, 0x00, 0x00, 0x00, 0x11, 0x25, 0x00, 0x05, 0x36


//--------------------- .nv.constant0.triton_     --------------------------
	.section	.nv.constant0.triton_,"a",@progbits
	.sectionflags	@""
	.align	4
.nv.constant0.triton_:
	.zero		440


//--------------------- .text.triton_             --------------------------
	.section	.text.triton_,"ax",@progbits
	.sectioninfo	@"SHI_REGISTERS=21"
	.align	128
        .global         triton_
        .type           triton_,@function
        .size           triton_,(.L_x_1 - triton_)
        .other          triton_,@"STO_CUDA_ENTRY STV_DEFAULT"
triton_:
.text.triton_:
[----:B------:R-:W-:Y:S02]  /*0000*/  MOV R1, c[0x0][0x28] ;  /* 0x00000a0000017a02 */ /* 0x000fe40000000f00 */
[----:B------:R-:W0:Y:S01]  /*0010*/  S2R R3, SR_TID.X ;  /* 0x0000000000037919 */ /* 0x000e220000002100 */
[----:B------:R-:W-:-:S03]  /*0020*/  ULDC.64 UR4, c[0x0][0x118] ;  /* 0x0000460000047ab9 */ /* 0x000fc60000000a00 */
[----:B------:R-:W1:Y:S01]  /*0030*/  S2R R0, SR_CTAID.X ;  /* 0x0000000000007919 */ /* 0x000e620000002500 */
[----:B0-----:R-:W-:-:S05]  /*0040*/  LOP3.LUT R3, R3, 0x7f, RZ, 0xc0, !PT ;  /* 0x0000007f03037812 */ /* 0x001fca00078ec0ff */
[----:B-1----:R-:W-:Y:S01]  /*0050*/  IMAD R3, R0, 0x80, R3 ;  /* 0x0000008000037824 */ /* 0x002fe200078e0203 */
[----:B------:R-:W-:-:S03]  /*0060*/  MOV R0, 0x2 ;  /* 0x0000000200007802 */ /* 0x000fc60000000f00 */
[----:B------:R-:W-:-:S05]  /*0070*/  IMAD.HI R2, R3, 0x2aaaaaab, RZ ;  /* 0x2aaaaaab03027827 */ /* 0x000fca00078e02ff */
[----:B------:R-:W-:-:S04]  /*0080*/  SHF.R.U32.HI R5, RZ, 0x1f, R2 ;  /* 0x0000001fff057819 */ /* 0x000fc80000011602 */
[----:B------:R-:W-:-:S05]  /*0090*/  LEA.HI.SX32 R9, R2, R5, 0x17 ;  /* 0x0000000502097211 */ /* 0x000fca00078fbaff */
[----:B------:R-:W-:-:S04]  /*00a0*/  IMAD.WIDE R4, R9, R0, c[0x0][0x180] ;  /* 0x0000600009047625 */ /* 0x000fc800078e0200 */
[CC--:B------:R-:W-:Y:S01]  /*00b0*/  IMAD.WIDE R6, R9.reuse, R0.reuse, c[0x0][0x188] ;  /* 0x0000620009067625 */ /* 0x0c0fe200078e0200 */
[----:B------:R0:W2:Y:S04]  /*00c0*/  LDG.E.EL.U16 R2, [R4.64] ;  /* 0x0000000404027981 */ /* 0x0000a8000c2e1500 */
[----:B------:R1:W3:Y:S01]  /*00d0*/  LDG.E.EL.U16 R16, [R6.64] ;  /* 0x0000000406107981 */ /* 0x0002e2000c2e1500 */
[----:B------:R-:W-:Y:S02]  /*00e0*/  IMAD R15, R9, -0xc00, R3 ;  /* 0xfffff400090f7824 */ /* 0x000fe400078e0203 */
[----:B------:R-:W-:Y:S02]  /*00f0*/  IMAD.MOV.U32 R18, RZ, RZ, 0x4 ;  /* 0x00000004ff127424 */ /* 0x000fe400078e00ff */
[C---:B------:R-:W-:Y:S01]  /*0100*/  IMAD.WIDE R12, R15.reuse, R0, c[0x0][0x190] ;  /* 0x000064000f0c7625 */ /* 0x040fe200078e0200 */
[----:B------:R-:W-:-:S03]  /*0110*/  IADD3 R17, R15, 0x1800, RZ ;  /* 0x000018000f117810 */ /* 0x000fc60007ffe0ff */
[----:B------:R-:W-:Y:S02]  /*0120*/  IMAD.WIDE R10, R3, R18, c[0x0][0x178] ;  /* 0x00005e00030a7625 */ /* 0x000fe400078e0212 */
[----:B------:R-:W4:Y:S02]  /*0130*/  LDG.E.EL.U16 R12, [R12.64] ;  /* 0x000000040c0c7981 */ /* 0x000f24000c2e1500 */
[-C--:B------:R-:W-:Y:S02]  /*0140*/  IMAD.WIDE.U32 R8, R17, R0.reuse, c[0x0][0x170] ;  /* 0x00005c0011087625 */ /* 0x080fe400078e0000 */
[----:B------:R3:W5:Y:S02]  /*0150*/  LDG.E R10, [R10.64] ;  /* 0x000000040a0a7981 */ /* 0x000764000c1e1900 */
[-C--:B------:R-:W-:Y:S02]  /*0160*/  IMAD.WIDE R14, R15, R0.reuse, c[0x0][0x198] ;  /* 0x000066000f0e7625 */ /* 0x080fe400078e0200 */
[----:B------:R2:W4:Y:S02]  /*0170*/  LDG.E.EL.U16 R8, [R8.64] ;  /* 0x0000000408087981 */ /* 0x000524000c2e1500 */
[----:B0-----:R-:W-:-:S02]  /*0180*/  IMAD.WIDE R4, R3, R0, c[0x0][0x160] ;  /* 0x0000580003047625 */ /* 0x001fc400078e0200 */
[----:B------:R-:W4:Y:S02]  /*0190*/  LDG.E.EL.U16 R14, [R14.64] ;  /* 0x000000040e0e7981 */ /* 0x000f24000c2e1500 */
[----:B-1----:R-:W-:Y:S02]  /*01a0*/  IMAD.WIDE.U32 R6, R17, R18, c[0x0][0x168] ;  /* 0x00005a0011067625 */ /* 0x002fe400078e0012 */
[----:B------:R0:W4:Y:S04]  /*01b0*/  LDG.E.U16 R4, [R4.64] ;  /* 0x0000000404047981 */ /* 0x000128000c1e1500 */
[----:B------:R1:W4:Y:S01]  /*01c0*/  LDG.E.EL R6, [R6.64] ;  /* 0x0000000406067981 */ /* 0x000322000c2e1900 */
[----:B--2---:R-:W-:-:S04]  /*01d0*/  SHF.L.U32 R17, R2, 0x10, RZ ;  /* 0x0000001002117819 */ /* 0x004fc800000006ff */
[----:B------:R-:W-:Y:S01]  /*01e0*/  FSETP.GE.AND P0, PT, R17, RZ, PT ;  /* 0x000000ff1100720b */ /* 0x000fe20003f06000 */
[----:B---3--:R-:W-:-:S03]  /*01f0*/  IMAD.U32 R11, R16, 0x10000, RZ ;  /* 0x00010000100b7824 */ /* 0x008fc600078e00ff */
[----:B------:R-:W-:Y:S02]  /*0200*/  SEL R2, R2, RZ, !P0 ;  /* 0x000000ff02027207 */ /* 0x000fe40004000000 */
[----:B------:R-:W-:Y:S02]  /*0210*/  FSETP.GTU.AND P0, PT, R11, RZ, PT ;  /* 0x000000ff0b00720b */ /* 0x000fe40003f0c000 */
[----:B------:R-:W-:Y:S02]  /*0220*/  SHF.L.U32 R2, R2, 0x10, RZ ;  /* 0x0000001002027819 */ /* 0x000fe400000006ff */
[----:B------:R-:W-:-:S03]  /*0230*/  SEL R16, R16, RZ, P0 ;  /* 0x000000ff10107207 */ /* 0x000fc60000000000 */
[----:B------:R-:W-:Y:S02]  /*0240*/  FADD R2, RZ, -R2 ;  /* 0x80000002ff027221 */ /* 0x000fe40000000000 */
[----:B------:R-:W-:-:S05]  /*0250*/  IMAD.U32 R9, R16, 0x10000, RZ ;  /* 0x0001000010097824 */ /* 0x000fca00078e00ff */
[C---:B------:R-:W-:Y:S02]  /*0260*/  FSETP.GT.AND P0, PT, R2.reuse, R9, PT ;  /* 0x000000090200720b */ /* 0x040fe40003f04000 */
[----:B------:R-:W-:-:S11]  /*0270*/  FSETP.NAN.AND P1, PT, R2, R2, PT ;  /* 0x000000020200720b */ /* 0x000fd60003f28000 */
[----:B------:R-:W-:-:S05]  /*0280*/  @!P0 FSEL R2, R2, R9, P1 ;  /* 0x0000000902028208 */ /* 0x000fca0000800000 */
[----:B0-----:R-:W-:-:S05]  /*0290*/  FMUL R5, R2, 0.0078740157186985015869 ;  /* 0x3c01020402057820 */ /* 0x001fca0000400000 */
[C---:B------:R-:W-:Y:S02]  /*02a0*/  FSETP.GT.AND P0, PT, R5.reuse, 9.9999997473787516356e-06, PT ;  /* 0x3727c5ac0500780b */ /* 0x040fe40003f04000 */
[----:B------:R-:W-:Y:S02]  /*02b0*/  FSETP.NAN.AND P1, PT, R5, R5, PT ;  /* 0x000000050500720b */ /* 0x000fe40003f28000 */
[----:B-----5:R-:W-:Y:S01]  /*02c0*/  I2FP.F32.S32 R10, R10 ;  /* 0x0000000a000a7245 */ /* 0x020fe20000201400 */
[----:B----4-:R-:W-:Y:S01]  /*02d0*/  IMAD.U32 R12, R12, 0x10000, RZ ;  /* 0x000100000c0c7824 */ /* 0x010fe200078e00ff */
[----:B-1----:R-:W-:Y:S02]  /*02e0*/  SHF.L.U32 R7, R8, 0x10, RZ ;  /* 0x0000001008077819 */ /* 0x002fe400000006ff */
[----:B------:R-:W-:-:S05]  /*02f0*/  SHF.L.U32 R9, R14, 0x10, RZ ;  /* 0x000000100e097819 */ /* 0x000fca00000006ff */
[----:B------:R-:W-:Y:S01]  /*0300*/  @!P0 FSEL R5, R5, 9.9999997473787516356e-06, P1 ;  /* 0x3727c5ac05058808 */ /* 0x000fe20000800000 */
[----:B------:R-:W-:Y:S01]  /*0310*/  FADD R6, R6, R7 ;  /* 0x0000000706067221 */ /* 0x000fe20000000000 */
[----:B------:R-:W-:-:S03]  /*0320*/  SHF.L.U32 R4, R4, 0x10, RZ ;  /* 0x0000001004047819 */ /* 0x000fc600000006ff */
[----:B------:R-:W-:-:S04]  /*0330*/  FMUL R5, R10, R5 ;  /* 0x000000050a057220 */ /* 0x000fc80000400000 */
[----:B------:R-:W-:-:S04]  /*0340*/  FFMA R5, R12, R5, R9 ;  /* 0x000000050c057223 */ /* 0x000fc80000000009 */
[----:B------:R-:W-:Y:S01]  /*0350*/  FFMA R4, R5, R6, R4 ;  /* 0x0000000605047223 */ /* 0x000fe20000000004 */
[----:B------:R-:W-:-:S04]  /*0360*/  IMAD.WIDE R2, R3, R0, c[0x0][0x1a0] ;  /* 0x0000680003027625 */ /* 0x000fc800078e0200 */
[----:B------:R-:W-:-:S05]  /*0370*/  F2FP.BF16.PACK_AB R4, RZ, R4 ;  /* 0x00000004ff04723e */ /* 0x000fca00000010ff */
[----:B------:R-:W-:Y:S01]  /*0380*/  STG.E.U16 [R2.64], R4 ;  /* 0x0000000402007986 */ /* 0x000fe2000c101504 */
[----:B------:R-:W-:Y:S05]  /*0390*/  EXIT ;  /* 0x000000000000794d */ /* 0x000fea0003800000 */
.L_x_0:
[----:B------:R-:W-:-:S00]  /*03a0*/  BRA `(.L_x_0) ;  /* 0xfffffff000007947 */ /* 0x000fc0000383ffff */
[----:B------:R-:W-:-:S00]  /*03b0*/  NOP ;  /* 0x0000000000007918 */ /* 0x000fc00000000000 */
        /* <DEDUP_REMOVED lines=12> */
.L_x_1:
